//
// Generated by NVIDIA NVVM Compiler
//
// Compiler Build ID: CL-36424714
// Cuda compilation tools, release 13.0, V13.0.88
// Based on NVVM 20.0.0
//

.version 9.0
.target sm_100
.address_size 64

	// .globl	_Z14convolution_1dPiS_i
.const .align 4 .b8 mask[28];
.extern .shared .align 16 .b8 s_array[];

.visible .entry _Z14convolution_1dPiS_i(
	.param .u64 .ptr .align 1 _Z14convolution_1dPiS_i_param_0,
	.param .u64 .ptr .align 1 _Z14convolution_1dPiS_i_param_1,
	.param .u32 _Z14convolution_1dPiS_i_param_2
)
{
	.reg .pred 	%p<8>;
	.reg .b32 	%r<57>;
	.reg .b64 	%rd<9>;

	ld.param.u64 	%rd3, [_Z14convolution_1dPiS_i_param_0];
	ld.param.u64 	%rd2, [_Z14convolution_1dPiS_i_param_1];
	cvta.to.global.u64 	%rd4, %rd3;
	mov.u32 	%r32, %ctaid.x;
	mov.u32 	%r1, %ntid.x;
	mov.u32 	%r2, %tid.x;
	mad.lo.s32 	%r3, %r32, %r1, %r2;
	mul.wide.s32 	%rd5, %r3, 4;
	add.s64 	%rd1, %rd4, %rd5;
	ld.global.u32 	%r33, [%rd1];
	shl.b32 	%r34, %r2, 2;
	mov.u32 	%r35, s_array;
	add.s32 	%r4, %r35, %r34;
	st.shared.u32 	[%r4], %r33;
	bar.sync 	0;
	setp.lt.u32 	%p1, %r2, %r1;
	@%p1 bra 	$L__BB0_2;
	ld.global.u32 	%r50, [%rd1];
	bra.uni 	$L__BB0_3;
$L__BB0_2:
	ld.shared.u32 	%r50, [%r4];
$L__BB0_3:
	ld.const.u32 	%r36, [mask];
	mul.lo.s32 	%r8, %r36, %r50;
	add.s32 	%r37, %r2, 1;
	setp.lt.u32 	%p2, %r37, %r1;
	@%p2 bra 	$L__BB0_5;
	ld.global.u32 	%r51, [%rd1+4];
	bra.uni 	$L__BB0_6;
$L__BB0_5:
	ld.shared.u32 	%r51, [%r4+4];
$L__BB0_6:
	ld.const.u32 	%r38, [mask+4];
	mad.lo.s32 	%r12, %r38, %r51, %r8;
	add.s32 	%r39, %r2, 2;
	setp.lt.u32 	%p3, %r39, %r1;
	@%p3 bra 	$L__BB0_8;
	ld.global.u32 	%r52, [%rd1+8];
	bra.uni 	$L__BB0_9;
$L__BB0_8:
	ld.shared.u32 	%r52, [%r4+8];
$L__BB0_9:
	ld.const.u32 	%r40, [mask+8];
	mad.lo.s32 	%r16, %r40, %r52, %r12;
	add.s32 	%r41, %r2, 3;
	setp.lt.u32 	%p4, %r41, %r1;
	@%p4 bra 	$L__BB0_11;
	ld.global.u32 	%r53, [%rd1+12];
	bra.uni 	$L__BB0_12;
$L__BB0_11:
	ld.shared.u32 	%r53, [%r4+12];
$L__BB0_12:
	ld.const.u32 	%r42, [mask+12];
	mad.lo.s32 	%r20, %r42, %r53, %r16;
	add.s32 	%r43, %r2, 4;
	setp.lt.u32 	%p5, %r43, %r1;
	@%p5 bra 	$L__BB0_14;
	ld.global.u32 	%r54, [%rd1+16];
	bra.uni 	$L__BB0_15;
$L__BB0_14:
	ld.shared.u32 	%r54, [%r4+16];
$L__BB0_15:
	ld.const.u32 	%r44, [mask+16];
	mad.lo.s32 	%r24, %r44, %r54, %r20;
	add.s32 	%r45, %r2, 5;
	setp.lt.u32 	%p6, %r45, %r1;
	@%p6 bra 	$L__BB0_17;
	ld.global.u32 	%r55, [%rd1+20];
	bra.uni 	$L__BB0_18;
$L__BB0_17:
	ld.shared.u32 	%r55, [%r4+20];
$L__BB0_18:
	ld.const.u32 	%r46, [mask+20];
	mad.lo.s32 	%r28, %r46, %r55, %r24;
	add.s32 	%r47, %r2, 6;
	setp.lt.u32 	%p7, %r47, %r1;
	@%p7 bra 	$L__BB0_20;
	ld.global.u32 	%r56, [%rd1+24];
	bra.uni 	$L__BB0_21;
$L__BB0_20:
	ld.shared.u32 	%r56, [%r4+24];
$L__BB0_21:
	ld.const.u32 	%r48, [mask+24];
	mad.lo.s32 	%r49, %r48, %r56, %r28;
	cvta.to.global.u64 	%rd6, %rd2;
	add.s64 	%rd8, %rd6, %rd5;
	st.global.u32 	[%rd8], %r49;
	ret;

}


// ===== COMPILED SASS (sm_100) =====

	.target	sm_100

	.elftype	@"ET_EXEC"


//--------------------- .note.nv.tkinfo           --------------------------
	.section	.note.nv.tkinfo,"",@"SHT_NOTE"
	.sectionflags	@"SHF_NOTE_NV_TKINFO"
	.tkinfo
        /*0018*/ 	.word	0x00000002
        /*0030*/ 	.string	""
        /*0030*/ 	.string	"ptxas"
        /*0030*/ 	.string	"Cuda compilation tools, release 13.0, V13.0.88"
        /*0030*/ 	.string	"Build cuda_13.0.r13.0/compiler.36424714_0"
        /*0030*/ 	.string	"-arch sm_100 -m 64 "



//--------------------- .note.nv.cuinfo           --------------------------
	.section	.note.nv.cuinfo,"",@"SHT_NOTE"
	.sectionflags	@"SHF_NOTE_NV_CUINFO"
        /*0018*/ 	.short	0x0002
        /*001a*/ 	.short	0x0064
        /*001c*/ 	.short	0x0082
	.zero		2


//--------------------- .nv.info                  --------------------------
	.section	.nv.info,"",@"SHT_CUDA_INFO"
	.align	4


	//----- nvinfo : EIATTR_REGCOUNT
	.align		4
        /*0000*/ 	.byte	0x04, 0x2f
        /*0002*/ 	.short	(.L_2 - .L_1)
	.align		4
.L_1:
        /*0004*/ 	.word	index@(_Z14convolution_1dPiS_i)
        /*0008*/ 	.word	0x0000000e


	//----- nvinfo : EIATTR_FRAME_SIZE
	.align		4
.L_2:
        /*000c*/ 	.byte	0x04, 0x11
        /*000e*/ 	.short	(.L_4 - .L_3)
	.align		4
.L_3:
        /*0010*/ 	.word	index@(_Z14convolution_1dPiS_i)
        /*0014*/ 	.word	0x00000000


	//----- nvinfo : EIATTR_MIN_STACK_SIZE
	.align		4
.L_4:
        /*0018*/ 	.byte	0x04, 0x12
        /*001a*/ 	.short	(.L_6 - .L_5)
	.align		4
.L_5:
        /*001c*/ 	.word	index@(_Z14convolution_1dPiS_i)
        /*0020*/ 	.word	0x00000000
.L_6:


//--------------------- .nv.compat                --------------------------
	.section	.nv.compat,"",@"SHT_CUDA_COMPAT_INFO"
	.align	4
        /*0000*/ 	.byte	0x02, 0x09, 0x00, 0x00, 0x02, 0x02, 0x01, 0x00, 0x02, 0x05, 0x05, 0x00, 0x03, 0x07, 0x01, 0x01
        /*0010*/ 	.byte	0x02, 0x03, 0x00, 0x00, 0x02, 0x06, 0x01, 0x00, 0x04, 0x0b, 0x08, 0x00, 0x09, 0x00, 0x00, 0x00
        /*0020*/ 	.byte	0x00, 0x00, 0x00, 0x00


//--------------------- .nv.info._Z14convolution_1dPiS_i --------------------------
	.section	.nv.info._Z14convolution_1dPiS_i,"",@"SHT_CUDA_INFO"
	.sectionflags	@""
	.align	4


	//----- nvinfo : EIATTR_CUDA_API_VERSION
	.align		4
        /*0000*/ 	.byte	0x04, 0x37
        /*0002*/ 	.short	(.L_8 - .L_7)
.L_7:
        /*0004*/ 	.word	0x00000082


	//----- nvinfo : EIATTR_KPARAM_INFO
	.align		4
.L_8:
        /*0008*/ 	.byte	0x04, 0x17
        /*000a*/ 	.short	(.L_10 - .L_9)
.L_9:
        /*000c*/ 	.word	0x00000000
        /*0010*/ 	.short	0x0002
        /*0012*/ 	.short	0x0010
        /*0014*/ 	.byte	0x00, 0xf0, 0x11, 0x00


	//----- nvinfo : EIATTR_KPARAM_INFO
	.align		4
.L_10:
        /*0018*/ 	.byte	0x04, 0x17
        /*001a*/ 	.short	(.L_12 - .L_11)
.L_11:
        /*001c*/ 	.word	0x00000000
        /*0020*/ 	.short	0x0001
        /*0022*/ 	.short	0x0008
        /*0024*/ 	.byte	0x00, 0xf5, 0x21, 0x00


	//----- nvinfo : EIATTR_KPARAM_INFO
	.align		4
.L_12:
        /*0028*/ 	.byte	0x04, 0x17
        /*002a*/ 	.short	(.L_14 - .L_13)
.L_13:
        /*002c*/ 	.word	0x00000000
        /*0030*/ 	.short	0x0000
        /*0032*/ 	.short	0x0000
        /*0034*/ 	.byte	0x00, 0xf5, 0x21, 0x00


	//----- nvinfo : EIATTR_SPARSE_MMA_MASK
	.align		4
.L_14:
        /*0038*/ 	.byte	0x03, 0x50
        /*003a*/ 	.short	0x0000


	//----- nvinfo : EIATTR_MAXREG_COUNT
	.align		4
        /*003c*/ 	.byte	0x03, 0x1b
        /*003e*/ 	.short	0x00ff


	//----- nvinfo : EIATTR_NUM_BARRIERS
	.align		4
        /*0040*/ 	.byte	0x02, 0x4c
        /*0042*/ 	.byte	0x01
	.zero		1


	//----- nvinfo : EIATTR_MERCURY_ISA_VERSION
	.align		4
        /*0044*/ 	.byte	0x03, 0x5f
        /*0046*/ 	.short	0x0101


	//----- nvinfo : EIATTR_VRC_CTA_INIT_COUNT
	.align		4
        /*0048*/ 	.byte	0x02, 0x4a
	.zero		1
	.zero		1


	//----- nvinfo : EIATTR_EXIT_INSTR_OFFSETS
	.align		4
        /*004c*/ 	.byte	0x04, 0x1c
        /*004e*/ 	.short	(.L_16 - .L_15)


	//   ....[0]....
.L_15:
        /*0050*/ 	.word	0x000003b0


	//----- nvinfo : EIATTR_CBANK_PARAM_SIZE
	.align		4
.L_16:
        /*0054*/ 	.byte	0x03, 0x19
        /*0056*/ 	.short	0x0014


	//----- nvinfo : EIATTR_PARAM_CBANK
	.align		4
        /*0058*/ 	.byte	0x04, 0x0a
        /*005a*/ 	.short	(.L_18 - .L_17)
	.align		4
.L_17:
        /*005c*/ 	.word	index@(.nv.constant0._Z14convolution_1dPiS_i)
        /*0060*/ 	.short	0x0380
        /*0062*/ 	.short	0x0014


	//----- nvinfo : EIATTR_SW_WAR
	.align		4
.L_18:
        /*0064*/ 	.byte	0x04, 0x36
        /*0066*/ 	.short	(.L_20 - .L_19)
.L_19:
        /*0068*/ 	.word	0x00000008
.L_20:


//--------------------- .nv.callgraph             --------------------------
	.section	.nv.callgraph,"",@"SHT_CUDA_CALLGRAPH"
	.align	4
	.sectionentsize	8
	.align		4
        /*0000*/ 	.word	0x00000000
	.align		4
        /*0004*/ 	.word	0xffffffff
	.align		4
        /*0008*/ 	.word	0x00000000
	.align		4
        /*000c*/ 	.word	0xfffffffe
	.align		4
        /*0010*/ 	.word	0x00000000
	.align		4
        /*0014*/ 	.word	0xfffffffd
	.align		4
        /*0018*/ 	.word	0x00000000
	.align		4
        /*001c*/ 	.word	0xfffffffc


//--------------------- .nv.constant3             --------------------------
	.section	.nv.constant3,"a",@progbits
	.align	4
.nv.constant3:
	.type		mask,@object
	.size		mask,(.L_0 - mask)
mask:
	.zero		28
.L_0:


//--------------------- .text._Z14convolution_1dPiS_i --------------------------
	.section	.text._Z14convolution_1dPiS_i,"ax",@progbits
	.align	128
        .global         _Z14convolution_1dPiS_i
        .type           _Z14convolution_1dPiS_i,@function
        .size           _Z14convolution_1dPiS_i,(.L_x_1 - _Z14convolution_1dPiS_i)
        .other          _Z14convolution_1dPiS_i,@"STO_CUDA_ENTRY STV_DEFAULT"
_Z14convolution_1dPiS_i:
.text._Z14convolution_1dPiS_i:
[----:B------:R-:W-:Y:S01]  /*0000*/  LDC R1, c[0x0][0x37c] ;  /* 0x0000df00ff017b82 */ /* 0x000fe20000000800 */
[----:B------:R-:W0:Y:S07]  /*0010*/  S2R R9, SR_TID.X ;  /* 0x0000000000097919 */ /* 0x000e2e0000002100 */
[----:B------:R-:W0:Y:S01]  /*0020*/  S2UR UR4, SR_CTAID.X ;  /* 0x00000000000479c3 */ /* 0x000e220000002500 */
[----:B------:R-:W1:Y:S01]  /*0030*/  LDCU.64 UR6, c[0x0][0x358] ;  /* 0x00006b00ff0677ac */ /* 0x000e620008000a00 */
[----:B------:R-:W2:Y:S06]  /*0040*/  LDCU UR8, c[0x3][0x8] ;  /* 0x00c00100ff0877ac */ /* 0x000eac0008000800 */
[----:B------:R-:W0:Y:S01]  /*0050*/  LDC R10, c[0x0][0x360] ;  /* 0x0000d800ff0a7b82 */ /* 0x000e220000000800 */
[----:B------:R-:W3:Y:S01]  /*0060*/  LDCU UR9, c[0x3][0xc] ;  /* 0x00c00180ff0977ac */ /* 0x000ee20008000800 */
[----:B------:R-:W4:Y:S06]  /*0070*/  LDCU UR10, c[0x3][0x10] ;  /* 0x00c00200ff0a77ac */ /* 0x000f2c0008000800 */
[----:B------:R-:W5:Y:S01]  /*0080*/  LDC.64 R2, c[0x0][0x380] ;  /* 0x0000e000ff027b82 */ /* 0x000f620000000a00 */
[----:B0-----:R-:W-:-:S04]  /*0090*/  IMAD R0, R10, UR4, R9 ;  /* 0x000000040a007c24 */ /* 0x001fc8000f8e0209 */
[----:B-----5:R-:W-:-:S05]  /*00a0*/  IMAD.WIDE R2, R0, 0x4, R2 ;  /* 0x0000000400027825 */ /* 0x020fca00078e0202 */
[----:B-1----:R-:W5:Y:S01]  /*00b0*/  LDG.E R4, desc[UR6][R2.64] ;  /* 0x0000000602047981 */ /* 0x002f62000c1e1900 */
[----:B------:R-:W0:Y:S01]  /*00c0*/  S2UR UR5, SR_CgaCtaId ;  /* 0x00000000000579c3 */ /* 0x000e220000008800 */
[----:B------:R-:W-:Y:S01]  /*00d0*/  UMOV UR4, 0x400 ;  /* 0x0000040000047882 */ /* 0x000fe20000000000 */
[C---:B------:R-:W-:Y:S02]  /*00e0*/  IADD3 R5, PT, PT, R9.reuse, 0x1, RZ ;  /* 0x0000000109057810 */ /* 0x040fe40007ffe0ff */
[-C--:B------:R-:W-:Y:S02]  /*00f0*/  ISETP.GE.U32.AND P0, PT, R9, R10.reuse, PT ;  /* 0x0000000a0900720c */ /* 0x080fe40003f06070 */
[----:B------:R-:W-:Y:S02]  /*0100*/  ISETP.GE.U32.AND P1, PT, R5, R10, PT ;  /* 0x0000000a0500720c */ /* 0x000fe40003f26070 */
[C---:B------:R-:W-:Y:S02]  /*0110*/  IADD3 R6, PT, PT, R9.reuse, 0x2, RZ ;  /* 0x0000000209067810 */ /* 0x040fe40007ffe0ff */
[----:B------:R-:W-:-:S02]  /*0120*/  IADD3 R7, PT, PT, R9, 0x3, RZ ;  /* 0x0000000309077810 */ /* 0x000fc40007ffe0ff */
[-C--:B------:R-:W-:Y:S02]  /*0130*/  ISETP.GE.U32.AND P2, PT, R6, R10.reuse, PT ;  /* 0x0000000a0600720c */ /* 0x080fe40003f46070 */
[----:B------:R-:W-:Y:S01]  /*0140*/  ISETP.GE.U32.AND P3, PT, R7, R10, PT ;  /* 0x0000000a0700720c */ /* 0x000fe20003f66070 */
[C---:B------:R-:W-:Y:S01]  /*0150*/  VIADD R7, R9.reuse, 0x4 ;  /* 0x0000000409077836 */ /* 0x040fe20000000000 */
[----:B0-----:R-:W-:Y:S01]  /*0160*/  ULEA UR4, UR5, UR4, 0x18 ;  /* 0x0000000405047291 */ /* 0x001fe2000f8ec0ff */
[C---:B------:R-:W-:Y:S01]  /*0170*/  IADD3 R8, PT, PT, R9.reuse, 0x5, RZ ;  /* 0x0000000509087810 */ /* 0x040fe20007ffe0ff */
[----:B------:R-:W0:Y:S04]  /*0180*/  LDCU UR5, c[0x3][0x4] ;  /* 0x00c00080ff0577ac */ /* 0x000e280008000800 */
[----:B------:R-:W-:-:S02]  /*0190*/  LEA R5, R9, UR4, 0x2 ;  /* 0x0000000409057c11 */ /* 0x000fc4000f8e10ff */
[-C--:B------:R-:W-:Y:S01]  /*01a0*/  ISETP.GE.U32.AND P4, PT, R7, R10.reuse, PT ;  /* 0x0000000a0700720c */ /* 0x080fe20003f86070 */
[----:B------:R-:W-:Y:S01]  /*01b0*/  VIADD R9, R9, 0x6 ;  /* 0x0000000609097836 */ /* 0x000fe20000000000 */
[-C--:B------:R-:W-:Y:S01]  /*01c0*/  ISETP.GE.U32.AND P5, PT, R8, R10.reuse, PT ;  /* 0x0000000a0800720c */ /* 0x080fe20003fa6070 */
[----:B------:R-:W1:Y:S03]  /*01d0*/  LDCU UR4, c[0x3][URZ] ;  /* 0x00c00000ff0477ac */ /* 0x000e660008000800 */
[----:B------:R-:W-:Y:S01]  /*01e0*/  ISETP.GE.U32.AND P6, PT, R9, R10, PT ;  /* 0x0000000a0900720c */ /* 0x000fe20003fc6070 */
[----:B-----5:R5:W-:Y:S01]  /*01f0*/  STS [R5], R4 ;  /* 0x0000000405007388 */ /* 0x020be20000000800 */
[----:B------:R-:W-:Y:S06]  /*0200*/  BAR.SYNC.DEFER_BLOCKING 0x0 ;  /* 0x0000000000007b1d */ /* 0x000fec0000010000 */
[----:B------:R-:W1:Y:S04]  /*0210*/  @P0 LDG.E R6, desc[UR6][R2.64] ;  /* 0x0000000602060981 */ /* 0x000e68000c1e1900 */
[----:B------:R-:W0:Y:S04]  /*0220*/  @P1 LDG.E R7, desc[UR6][R2.64+0x4] ;  /* 0x0000040602071981 */ /* 0x000e28000c1e1900 */
[----:B------:R-:W2:Y:S04]  /*0230*/  @P2 LDG.E R8, desc[UR6][R2.64+0x8] ;  /* 0x0000080602082981 */ /* 0x000ea8000c1e1900 */
[----:B-----5:R-:W3:Y:S04]  /*0240*/  @P3 LDG.E R4, desc[UR6][R2.64+0xc] ;  /* 0x00000c0602043981 */ /* 0x020ee8000c1e1900 */
[----:B------:R-:W4:Y:S04]  /*0250*/  @P4 LDG.E R9, desc[UR6][R2.64+0x10] ;  /* 0x0000100602094981 */ /* 0x000f28000c1e1900 */
[----:B------:R-:W5:Y:S04]  /*0260*/  @P5 LDG.E R10, desc[UR6][R2.64+0x14] ;  /* 0x00001406020a5981 */ /* 0x000f68000c1e1900 */
[----:B------:R1:W5:Y:S02]  /*0270*/  @P6 LDG.E R11, desc[UR6][R2.64+0x18] ;  /* 0x00001806020b6981 */ /* 0x000364000c1e1900 */
[----:B-1----:R-:W1:Y:S02]  /*0280*/  LDC.64 R2, c[0x0][0x388] ;  /* 0x0000e200ff027b82 */ /* 0x002e640000000a00 */
[----:B-1----:R-:W-:Y:S01]  /*0290*/  IMAD.WIDE R2, R0, 0x4, R2 ;  /* 0x0000000400027825 */ /* 0x002fe200078e0202 */
[----:B------:R-:W1:Y:S04]  /*02a0*/  @!P0 LDS R6, [R5] ;  /* 0x0000000005068984 */ /* 0x000e680000000800 */
[----:B------:R-:W0:Y:S04]  /*02b0*/  @!P1 LDS R7, [R5+0x4] ;  /* 0x0000040005079984 */ /* 0x000e280000000800 */
[----:B------:R-:W2:Y:S04]  /*02c0*/  @!P2 LDS R8, [R5+0x8] ;  /* 0x000008000508a984 */ /* 0x000ea80000000800 */
[----:B------:R-:W3:Y:S04]  /*02d0*/  @!P3 LDS R4, [R5+0xc] ;  /* 0x00000c000504b984 */ /* 0x000ee80000000800 */
[----:B------:R-:W4:Y:S04]  /*02e0*/  @!P4 LDS R9, [R5+0x10] ;  /* 0x000010000509c984 */ /* 0x000f280000000800 */
[----:B------:R-:W5:Y:S04]  /*02f0*/  @!P5 LDS R10, [R5+0x14] ;  /* 0x00001400050ad984 */ /* 0x000f680000000800 */
[----:B------:R-:W5:Y:S01]  /*0300*/  @!P6 LDS R11, [R5+0x18] ;  /* 0x00001800050be984 */ /* 0x000f620000000800 */
[----:B-1----:R-:W-:Y:S01]  /*0310*/  IMAD R6, R6, UR4, RZ ;  /* 0x0000000406067c24 */ /* 0x002fe2000f8e02ff */
[----:B------:R-:W5:Y:S03]  /*0320*/  LDCU UR4, c[0x3][0x14] ;  /* 0x00c00280ff0477ac */ /* 0x000f660008000800 */
[----:B0-----:R-:W-:Y:S01]  /*0330*/  IMAD R7, R7, UR5, R6 ;  /* 0x0000000507077c24 */ /* 0x001fe2000f8e0206 */
[----:B------:R-:W0:Y:S03]  /*0340*/  LDCU UR5, c[0x3][0x18] ;  /* 0x00c00300ff0577ac */ /* 0x000e260008000800 */
[----:B--2---:R-:W-:-:S04]  /*0350*/  IMAD R7, R8, UR8, R7 ;  /* 0x0000000808077c24 */ /* 0x004fc8000f8e0207 */
[----:B---3--:R-:W-:-:S04]  /*0360*/  IMAD R4, R4, UR9, R7 ;  /* 0x0000000904047c24 */ /* 0x008fc8000f8e0207 */
[----:B----4-:R-:W-:-:S04]  /*0370*/  IMAD R9, R9, UR10, R4 ;  /* 0x0000000a09097c24 */ /* 0x010fc8000f8e0204 */
[----:B-----5:R-:W-:-:S04]  /*0380*/  IMAD R10, R10, UR4, R9 ;  /* 0x000000040a0a7c24 */ /* 0x020fc8000f8e0209 */
[----:B0-----:R-:W-:-:S05]  /*0390*/  IMAD R11, R11, UR5, R10 ;  /* 0x000000050b0b7c24 */ /* 0x001fca000f8e020a */
[----:B------:R-:W-:Y:S01]  /*03a0*/  STG.E desc[UR6][R2.64], R11 ;  /* 0x0000000b02007986 */ /* 0x000fe2000c101906 */
[----:B------:R-:W-:Y:S05]  /*03b0*/  EXIT ;  /* 0x000000000000794d */ /* 0x000fea0003800000 */
.L_x_0:
[----:B------:R-:W-:-:S00]  /*03c0*/  BRA `(.L_x_0) ;  /* 0xfffffffc00fc7947 */ /* 0x000fc0000383ffff */
[----:B------:R-:W-:-:S00]  /*03d0*/  NOP ;  /* 0x0000000000007918 */ /* 0x000fc00000000000 */
        /* <DEDUP_REMOVED lines=10> */
.L_x_1:


//--------------------- .nv.shared._Z14convolution_1dPiS_i --------------------------
	.section	.nv.shared._Z14convolution_1dPiS_i,"aw",@nobits
	.sectionflags	@""
	.align	16
	.zero		1024


//--------------------- .nv.shared.reserved.0     --------------------------
	.section	.nv.shared.reserved.0,"aw",@nobits
	.weak		__nv_reservedSMEM_offset_0_alias
	.size		__nv_reservedSMEM_offset_0_alias, 0, 64
	.other		__nv_reservedSMEM_offset_0_alias,@"STO_CUDA_RESERVED_SHARED STV_DEFAULT"
__nv_reservedSMEM_offset_0_alias:
	.zero		0
	.zero		64


//--------------------- .nv.constant0._Z14convolution_1dPiS_i --------------------------
	.section	.nv.constant0._Z14convolution_1dPiS_i,"a",@progbits
	.sectionflags	@""
	.align	4
.nv.constant0._Z14convolution_1dPiS_i:
	.zero		916


//--------------------- SYMBOLS --------------------------

	.type		.nv.reservedSmem.offset0,@object
	.size		.nv.reservedSmem.offset0,0x4
	.type		.nv.reservedSmem.cap,@object
	.size		.nv.reservedSmem.cap,0x4
